	.headerflags	@"EF_CUDA_TEXMODE_UNIFIED EF_CUDA_64BIT_ADDRESS EF_CUDA_ACCELERATORS EF_CUDA_SM90 EF_CUDA_VIRTUAL_SM(EF_CUDA_SM90)"
	.elftype	@"ET_EXEC"


//--------------------- .nv.info                  --------------------------
	.section	.nv.info,"",@"SHT_CUDA_INFO"
	.align	4


	//----- nvinfo : EIATTR_REGCOUNT
	.align		4
        /*0000*/ 	.byte	0x04, 0x2f
        /*0002*/ 	.short	(.L_3 - .L_2)
	.align		4
.L_2:
        /*0004*/ 	.word	index@(triton_poi_fused__native_batch_norm_legit_no_training_add_native_batch_norm_backward_relu_24)
        /*0008*/ 	.word	0x00000028


	//----- nvinfo : EIATTR_MIN_STACK_SIZE
	.align		4
.L_3:
        /*000c*/ 	.byte	0x04, 0x12
        /*000e*/ 	.short	(.L_5 - .L_4)
	.align		4
.L_4:
        /*0010*/ 	.word	index@(triton_poi_fused__native_batch_norm_legit_no_training_add_native_batch_norm_backward_relu_24)
        /*0014*/ 	.word	0x00000000


	//----- nvinfo : EIATTR_FRAME_SIZE
	.align		4
.L_5:
        /*0018*/ 	.byte	0x04, 0x11
        /*001a*/ 	.short	(.L_7 - .L_6)
	.align		4
.L_6:
        /*001c*/ 	.word	index@(triton_poi_fused__native_batch_norm_legit_no_training_add_native_batch_norm_backward_relu_24)
        /*0020*/ 	.word	0x00000000


	//----- nvinfo : EIATTR_MIN_STACK_SIZE
	.align		4
.L_7:
        /*0024*/ 	.byte	0x04, 0x12
        /*0026*/ 	.short	(.L_9 - .L_8)
	.align		4
.L_8:
        /*0028*/ 	.word	index@(triton_poi_fused__native_batch_norm_legit_no_training_add_native_batch_norm_backward_relu_24)
        /*002c*/ 	.word	0x00000000
.L_9:


//--------------------- .nv.info.triton_poi_fused__native_batch_norm_legit_no_training_add_native_batch_norm_backward_relu_24 --------------------------
	.section	.nv.info.triton_poi_fused__native_batch_norm_legit_no_training_add_native_batch_norm_backward_relu_24,"",@"SHT_CUDA_INFO"
	.sectionflags	@""
	.align	4


	//----- nvinfo : EIATTR_CUDA_API_VERSION
	.align		4
        /*0000*/ 	.byte	0x04, 0x37
        /*0002*/ 	.short	(.L_11 - .L_10)
.L_10:
        /*0004*/ 	.word	0x0000007c


	//----- nvinfo : EIATTR_KPARAM_INFO
	.align		4
.L_11:
        /*0008*/ 	.byte	0x04, 0x17
        /*000a*/ 	.short	(.L_13 - .L_12)
.L_12:
        /*000c*/ 	.word	0x00000000
        /*0010*/ 	.short	0x000a
        /*0012*/ 	.short	0x0050
        /*0014*/ 	.byte	0x00, 0xf0, 0x11, 0x00


	//----- nvinfo : EIATTR_KPARAM_INFO
	.align		4
.L_13:
        /*0018*/ 	.byte	0x04, 0x17
        /*001a*/ 	.short	(.L_15 - .L_14)
.L_14:
        /*001c*/ 	.word	0x00000000
        /*0020*/ 	.short	0x0009
        /*0022*/ 	.short	0x0048
        /*0024*/ 	.byte	0x00, 0xf4, 0x21, 0x00


	//----- nvinfo : EIATTR_KPARAM_INFO
	.align		4
.L_15:
        /*0028*/ 	.byte	0x04, 0x17
        /*002a*/ 	.short	(.L_17 - .L_16)
.L_16:
        /*002c*/ 	.word	0x00000000
        /*0030*/ 	.short	0x0008
        /*0032*/ 	.short	0x0040
        /*0034*/ 	.byte	0x00, 0xf4, 0x21, 0x00


	//----- nvinfo : EIATTR_KPARAM_INFO
	.align		4
.L_17:
        /*0038*/ 	.byte	0x04, 0x17
        /*003a*/ 	.short	(.L_19 - .L_18)
.L_18:
        /*003c*/ 	.word	0x00000000
        /*0040*/ 	.short	0x0007
        /*0042*/ 	.short	0x0038
        /*0044*/ 	.byte	0x00, 0xf4, 0x21, 0x00


	//----- nvinfo : EIATTR_KPARAM_INFO
	.align		4
.L_19:
        /*0048*/ 	.byte	0x04, 0x17
        /*004a*/ 	.short	(.L_21 - .L_20)
.L_20:
        /*004c*/ 	.word	0x00000000
        /*0050*/ 	.short	0x0006
        /*0052*/ 	.short	0x0030
        /*0054*/ 	.byte	0x00, 0xf4, 0x21, 0x00


	//----- nvinfo : EIATTR_KPARAM_INFO
	.align		4
.L_21:
        /*0058*/ 	.byte	0x04, 0x17
        /*005a*/ 	.short	(.L_23 - .L_22)
.L_22:
        /*005c*/ 	.word	0x00000000
        /*0060*/ 	.short	0x0005
        /*0062*/ 	.short	0x0028
        /*0064*/ 	.byte	0x00, 0xf4, 0x21, 0x00


	//----- nvinfo : EIATTR_KPARAM_INFO
	.align		4
.L_23:
        /*0068*/ 	.byte	0x04, 0x17
        /*006a*/ 	.short	(.L_25 - .L_24)
.L_24:
        /*006c*/ 	.word	0x00000000
        /*0070*/ 	.short	0x0004
        /*0072*/ 	.short	0x0020
        /*0074*/ 	.byte	0x00, 0xf4, 0x21, 0x00


	//----- nvinfo : EIATTR_KPARAM_INFO
	.align		4
.L_25:
        /*0078*/ 	.byte	0x04, 0x17
        /*007a*/ 	.short	(.L_27 - .L_26)
.L_26:
        /*007c*/ 	.word	0x00000000
        /*0080*/ 	.short	0x0003
        /*0082*/ 	.short	0x0018
        /*0084*/ 	.byte	0x00, 0xf4, 0x21, 0x00


	//----- nvinfo : EIATTR_KPARAM_INFO
	.align		4
.L_27:
        /*0088*/ 	.byte	0x04, 0x17
        /*008a*/ 	.short	(.L_29 - .L_28)
.L_28:
        /*008c*/ 	.word	0x00000000
        /*0090*/ 	.short	0x0002
        /*0092*/ 	.short	0x0010
        /*0094*/ 	.byte	0x00, 0xf4, 0x21, 0x00


	//----- nvinfo : EIATTR_KPARAM_INFO
	.align		4
.L_29:
        /*0098*/ 	.byte	0x04, 0x17
        /*009a*/ 	.short	(.L_31 - .L_30)
.L_30:
        /*009c*/ 	.word	0x00000000
        /*00a0*/ 	.short	0x0001
        /*00a2*/ 	.short	0x0008
        /*00a4*/ 	.byte	0x00, 0xf4, 0x21, 0x00


	//----- nvinfo : EIATTR_KPARAM_INFO
	.align		4
.L_31:
        /*00a8*/ 	.byte	0x04, 0x17
        /*00aa*/ 	.short	(.L_33 - .L_32)
.L_32:
        /*00ac*/ 	.word	0x00000000
        /*00b0*/ 	.short	0x0000
        /*00b2*/ 	.short	0x0000
        /*00b4*/ 	.byte	0x00, 0xf4, 0x21, 0x00


	//----- nvinfo : EIATTR_SPARSE_MMA_MASK
	.align		4
.L_33:
        /*00b8*/ 	.byte	0x03, 0x50
        /*00ba*/ 	.short	0x0000


	//----- nvinfo : EIATTR_MAXREG_COUNT
	.align		4
        /*00bc*/ 	.byte	0x03, 0x1b
        /*00be*/ 	.short	0x00ff


	//----- nvinfo : EIATTR_EXIT_INSTR_OFFSETS
	.align		4
        /*00c0*/ 	.byte	0x04, 0x1c
        /*00c2*/ 	.short	(.L_35 - .L_34)


	//   ....[0]....
.L_34:
        /*00c4*/ 	.word	0x00000cd0


	//----- nvinfo : EIATTR_REQNTID
	.align		4
.L_35:
        /*00c8*/ 	.byte	0x04, 0x10
        /*00ca*/ 	.short	(.L_37 - .L_36)
.L_36:
        /*00cc*/ 	.word	0x00000080
        /*00d0*/ 	.word	0x00000001
        /*00d4*/ 	.word	0x00000001


	//----- nvinfo : EIATTR_CBANK_PARAM_SIZE
	.align		4
.L_37:
        /*00d8*/ 	.byte	0x03, 0x19
        /*00da*/ 	.short	0x0054


	//----- nvinfo : EIATTR_PARAM_CBANK
	.align		4
        /*00dc*/ 	.byte	0x04, 0x0a
        /*00de*/ 	.short	(.L_39 - .L_38)
	.align		4
.L_38:
        /*00e0*/ 	.word	index@(.nv.constant0.triton_poi_fused__native_batch_norm_legit_no_training_add_native_batch_norm_backward_relu_24)
        /*00e4*/ 	.short	0x0210
        /*00e6*/ 	.short	0x0054


	//----- nvinfo : EIATTR_SW_WAR
	.align		4
.L_39:
        /*00e8*/ 	.byte	0x04, 0x36
        /*00ea*/ 	.short	(.L_41 - .L_40)
.L_40:
        /*00ec*/ 	.word	0x00000008
.L_41:


//--------------------- .nv.callgraph             --------------------------
	.section	.nv.callgraph,"",@"SHT_CUDA_CALLGRAPH"
	.align	4
	.sectionentsize	8
	.align		4
        /*0000*/ 	.word	0x00000000
	.align		4
        /*0004*/ 	.word	0xffffffff
	.align		4
        /*0008*/ 	.word	0x00000000
	.align		4
        /*000c*/ 	.word	0xfffffffe
	.align		4
        /*0010*/ 	.word	0x00000000
	.align		4
        /*0014*/ 	.word	0xfffffffd
	.align		4
        /*0018*/ 	.word	0x00000000
	.align		4
        /*001c*/ 	.word	0xfffffffc


//--------------------- .nv.constant4             --------------------------
	.section	.nv.constant4,"a",@progbits
	.align	8
	.align		8
.nv.constant4:
        /*0000*/ 	.dword	_$_str
	.align		8
        /*0008*/ 	.dword	_$_str_$_2


//--------------------- .text.triton_poi_fused__native_batch_norm_legit_no_training_add_native_batch_norm_backward_relu_24 --------------------------
	.section	.text.triton_poi_fused__native_batch_norm_legit_no_training_add_native_batch_norm_backward_relu_24,"ax",@progbits
	.align	128
        .global         triton_poi_fused__native_batch_norm_legit_no_training_add_native_batch_norm_backward_relu_24
        .type           triton_poi_fused__native_batch_norm_legit_no_training_add_native_batch_norm_backward_relu_24,@function
        .size           triton_poi_fused__native_batch_norm_legit_no_training_add_native_batch_norm_backward_relu_24,(.L_x_1 - triton_poi_fused__native_batch_norm_legit_no_training_add_native_batch_norm_backward_relu_24)
        .other          triton_poi_fused__native_batch_norm_legit_no_training_add_native_batch_norm_backward_relu_24,@"STO_CUDA_ENTRY STV_DEFAULT"
triton_poi_fused__native_batch_norm_legit_no_training_add_native_batch_norm_backward_relu_24:
.text.triton_poi_fused__native_batch_norm_legit_no_training_add_native_batch_norm_backward_relu_24:
[----:B------:R-:W-:Y:S01]  /*0000*/  LDC R1, c[0x0][0x28] ;  /* 0x00000a00ff017b82 */ /* 0x000fe20000000800 */
[----:B------:R-:W1:Y:S07]  /*0010*/  S2R R0, SR_TID.X ;  /* 0x0000000000007919 */ /* 0x000e6e0000002100 */
[----:B------:R-:W2:Y:S01]  /*0020*/  LDC.64 R30, c[0x0][0x210] ;  /* 0x00008400ff1e7b82 */ /* 0x000ea20000000a00 */
[----:B------:R-:W-:Y:S01]  /*0030*/  ULDC.64 UR4, c[0x0][0x208] ;  /* 0x0000820000047ab9 */ /* 0x000fe20000000a00 */
[----:B------:R-:W3:Y:S06]  /*0040*/  S2R R3, SR_CTAID.X ;  /* 0x0000000000037919 */ /* 0x000eec0000002500 */
[----:B------:R-:W4:Y:S08]  /*0050*/  LDC.64 R34, c[0x0][0x218] ;  /* 0x00008600ff227b82 */ /* 0x000f300000000a00 */
[----:B------:R-:W5:Y:S08]  /*0060*/  LDC.64 R36, c[0x0][0x220] ;  /* 0x00008800ff247b82 */ /* 0x000f700000000a00 */
[----:B------:R-:W5:Y:S01]  /*0070*/  LDC.64 R32, c[0x0][0x228] ;  /* 0x00008a00ff207b82 */ /* 0x000f620000000a00 */
[----:B-1----:R-:W-:-:S04]  /*0080*/  SHF.L.U32 R0, R0, 0x2, RZ ;  /* 0x0000000200007819 */ /* 0x002fc800000006ff */
[----:B------:R-:W-:-:S04]  /*0090*/  LOP3.LUT R0, R0, 0x1fc, RZ, 0xc0, !PT ;  /* 0x000001fc00007812 */ /* 0x000fc800078ec0ff */
[----:B---3--:R-:W-:-:S05]  /*00a0*/  LEA R0, R3, R0, 0xa ;  /* 0x0000000003007211 */ /* 0x008fca00078e50ff */
[----:B--2---:R-:W-:-:S04]  /*00b0*/  IMAD.WIDE R30, R0, 0x4, R30 ;  /* 0x00000004001e7825 */ /* 0x004fc800078e021e */
[C---:B----4-:R-:W-:Y:S01]  /*00c0*/  IMAD.WIDE R34, R0.reuse, 0x4, R34 ;  /* 0x0000000400227825 */ /* 0x050fe200078e0222 */
[----:B------:R-:W2:Y:S04]  /*00d0*/  LDG.E.128 R20, desc[UR4][R30.64] ;  /* 0x000000041e147981 */ /* 0x000ea8000c1e1d00 */
[----:B------:R-:W2:Y:S01]  /*00e0*/  LDG.E.128 R24, desc[UR4][R34.64] ;  /* 0x0000000422187981 */ /* 0x000ea2000c1e1d00 */
[----:B-----5:R-:W-:-:S03]  /*00f0*/  IMAD.WIDE R36, R0, 0x4, R36 ;  /* 0x0000000400247825 */ /* 0x020fc600078e0224 */
[----:B------:R-:W3:Y:S04]  /*0100*/  LDG.E.128 R8, desc[UR4][R30.64+0x800] ;  /* 0x000800041e087981 */ /* 0x000ee8000c1e1d00 */
[----:B------:R1:W3:Y:S04]  /*0110*/  LDG.E.128 R16, desc[UR4][R34.64+0x800] ;  /* 0x0008000422107981 */ /* 0x0002e8000c1e1d00 */
[----:B------:R-:W4:Y:S04]  /*0120*/  LDG.E.128 R4, desc[UR4][R36.64] ;  /* 0x0000000424047981 */ /* 0x000f28000c1e1d00 */
[----:B------:R-:W5:Y:S01]  /*0130*/  LDG.E.128 R12, desc[UR4][R36.64+0x800] ;  /* 0x00080004240c7981 */ /* 0x000f62000c1e1d00 */
[----:B0-----:R-:W-:Y:S01]  /*0140*/  IMAD.WIDE R32, R0, 0x4, R32 ;  /* 0x0000000400207825 */ /* 0x001fe200078e0220 */
[----:B-1----:R-:W0:Y:S03]  /*0150*/  LDC.64 R34, c[0x0][0x238] ;  /* 0x00008e00ff227b82 */ /* 0x002e260000000a00 */
[----:B--2---:R-:W-:Y:S01]  /*0160*/  FADD R28, R23, R27 ;  /* 0x0000001b171c7221 */ /* 0x004fe20000000000 */
[----:B------:R-:W-:Y:S01]  /*0170*/  FADD R3, R22, R26 ;  /* 0x0000001a16037221 */ /* 0x000fe20000000000 */
[----:B------:R-:W-:Y:S01]  /*0180*/  FADD R2, R21, R25 ;  /* 0x0000001915027221 */ /* 0x000fe20000000000 */
[----:B------:R-:W-:-:S02]  /*0190*/  FADD R29, R20, R24 ;  /* 0x00000018141d7221 */ /* 0x000fc40000000000 */
[----:B------:R-:W2:Y:S04]  /*01a0*/  LDG.E.128 R20, desc[UR4][R32.64] ;  /* 0x0000000420147981 */ /* 0x000ea8000c1e1d00 */
[----:B------:R-:W2:Y:S01]  /*01b0*/  LDG.E.128 R24, desc[UR4][R32.64+0x800] ;  /* 0x0008000420187981 */ /* 0x000ea2000c1e1d00 */
[----:B---3--:R-:W-:Y:S01]  /*01c0*/  FADD R30, R11, R19 ;  /* 0x000000130b1e7221 */ /* 0x008fe20000000000 */
[----:B------:R-:W-:Y:S01]  /*01d0*/  FADD R11, R10, R18 ;  /* 0x000000120a0b7221 */ /* 0x000fe20000000000 */
[----:B------:R-:W-:Y:S01]  /*01e0*/  FADD R10, R9, R17 ;  /* 0x00000011090a7221 */ /* 0x000fe20000000000 */
[----:B------:R-:W-:Y:S01]  /*01f0*/  FADD R19, R8, R16 ;  /* 0x0000001008137221 */ /* 0x000fe20000000000 */
[----:B----4-:R-:W-:Y:S01]  /*0200*/  FADD R9, R4, R29 ;  /* 0x0000001d04097221 */ /* 0x010fe20000000000 */
[----:B------:R-:W-:Y:S01]  /*0210*/  FADD R16, R5, R2 ;  /* 0x0000000205107221 */ /* 0x000fe20000000000 */
[----:B------:R-:W-:Y:S01]  /*0220*/  IMAD.HI R4, R0, 0x66666667, RZ ;  /* 0x6666666700047827 */ /* 0x000fe200078e02ff */
[----:B------:R-:W-:-:S03]  /*0230*/  IADD3 R2, R0, 0x200, RZ ;  /* 0x0000020000027810 */ /* 0x000fc60007ffe0ff */
[----:B------:R-:W-:Y:S01]  /*0240*/  FADD R17, R6, R3 ;  /* 0x0000000306117221 */ /* 0x000fe20000000000 */
[----:B------:R-:W-:Y:S01]  /*0250*/  SHF.R.U32.HI R3, RZ, 0x1f, R4 ;  /* 0x0000001fff037819 */ /* 0x000fe20000011604 */
[----:B------:R-:W-:-:S03]  /*0260*/  IMAD.HI R5, R2, 0x66666667, RZ ;  /* 0x6666666702057827 */ /* 0x000fc600078e02ff */
[----:B------:R-:W-:Y:S02]  /*0270*/  LEA.HI.SX32 R3, R4, R3, 0x18 ;  /* 0x0000000304037211 */ /* 0x000fe400078fc2ff */
[----:B------:R-:W-:-:S04]  /*0280*/  SHF.R.U32.HI R4, RZ, 0x1f, R5 ;  /* 0x0000001fff047819 */ /* 0x000fc80000011605 */
[----:B------:R-:W-:Y:S01]  /*0290*/  LEA.HI.SX32 R5, R5, R4, 0x18 ;  /* 0x0000000405057211 */ /* 0x000fe200078fc2ff */
[----:B------:R-:W-:-:S04]  /*02a0*/  IMAD R8, R3, -0x280, R0 ;  /* 0xfffffd8003087824 */ /* 0x000fc800078e0200 */
[----:B------:R-:W-:Y:S02]  /*02b0*/  IMAD R2, R5, -0x280, R2 ;  /* 0xfffffd8005027824 */ /* 0x000fe400078e0202 */
[----:B0-----:R-:W-:-:S04]  /*02c0*/  IMAD.WIDE R4, R8, 0x4, R34 ;  /* 0x0000000408047825 */ /* 0x001fc800078e0222 */
[----:B------:R-:W-:Y:S02]  /*02d0*/  FADD R28, R7, R28 ;  /* 0x0000001c071c7221 */ /* 0x000fe40000000000 */
[----:B------:R-:W3:Y:S01]  /*02e0*/  LDG.E.EL.128 R4, desc[UR4][R4.64] ;  /* 0x0000000404047981 */ /* 0x000ee2000c2e1d00 */
[----:B-----5:R-:W-:Y:S01]  /*02f0*/  FADD R3, R12, R19 ;  /* 0x000000130c037221 */ /* 0x020fe20000000000 */
[----:B------:R-:W-:Y:S01]  /*0300*/  FADD R12, R13, R10 ;  /* 0x0000000a0d0c7221 */ /* 0x000fe20000000000 */
[----:B------:R-:W-:Y:S01]  /*0310*/  FADD R13, R14, R11 ;  /* 0x0000000b0e0d7221 */ /* 0x000fe20000000000 */
[----:B------:R-:W-:Y:S02]  /*0320*/  FADD R30, R15, R30 ;  /* 0x0000001e0f1e7221 */ /* 0x000fe40000000000 */
[----:B------:R-:W0:Y:S01]  /*0330*/  LDC.64 R14, c[0x0][0x230] ;  /* 0x00008c00ff0e7b82 */ /* 0x000e220000000a00 */
[----:B--2---:R-:W-:Y:S01]  /*0340*/  FADD R11, R22, R17 ;  /* 0x00000011160b7221 */ /* 0x004fe20000000000 */
[----:B------:R-:W-:Y:S01]  /*0350*/  FADD R22, R21, R16 ;  /* 0x0000001015167221 */ /* 0x000fe20000000000 */
[----:B0-----:R-:W-:-:S04]  /*0360*/  IMAD.WIDE R16, R8, 0x4, R14 ;  /* 0x0000000408107825 */ /* 0x001fc800078e020e */
[----:B------:R-:W-:Y:S01]  /*0370*/  FADD R21, R20, R9 ;  /* 0x0000000914157221 */ /* 0x000fe20000000000 */
[----:B------:R-:W-:-:S04]  /*0380*/  IMAD.WIDE R14, R2, 0x4, R14 ;  /* 0x00000004020e7825 */ /* 0x000fc800078e020e */
[----:B------:R-:W-:Y:S01]  /*0390*/  FADD R9, R26, R13 ;  /* 0x0000000d1a097221 */ /* 0x000fe20000000000 */
[----:B------:R-:W-:Y:S01]  /*03a0*/  FADD R26, R25, R12 ;  /* 0x0000000c191a7221 */ /* 0x000fe20000000000 */
[----:B------:R-:W2:Y:S04]  /*03b0*/  LDG.E.EL.128 R16, desc[UR4][R16.64] ;  /* 0x0000000410107981 */ /* 0x000ea8000c2e1d00 */
[----:B------:R-:W4:Y:S01]  /*03c0*/  LDG.E.EL.128 R12, desc[UR4][R14.64] ;  /* 0x000000040e0c7981 */ /* 0x000f22000c2e1d00 */
[----:B------:R-:W-:Y:S01]  /*03d0*/  FADD R10, R23, R28 ;  /* 0x0000001c170a7221 */ /* 0x000fe20000000000 */
[----:B---3--:R-:W-:Y:S01]  /*03e0*/  FADD R6, R6, 9.9999997473787516356e-06 ;  /* 0x3727c5ac06067421 */ /* 0x008fe20000000000 */
[----:B------:R-:W-:Y:S01]  /*03f0*/  FADD R25, R4, 9.9999997473787516356e-06 ;  /* 0x3727c5ac04197421 */ /* 0x000fe20000000000 */
[----:B------:R-:W-:Y:S01]  /*0400*/  FADD R23, R5, 9.9999997473787516356e-06 ;  /* 0x3727c5ac05177421 */ /* 0x000fe20000000000 */
[----:B------:R-:W-:Y:S01]  /*0410*/  FADD R20, R27, R30 ;  /* 0x0000001e1b147221 */ /* 0x000fe20000000000 */
[----:B------:R-:W0:Y:S03]  /*0420*/  LDC.64 R28, c[0x0][0x248] ;  /* 0x00009200ff1c7b82 */ /* 0x000e260000000a00 */
[----:B------:R-:W1:Y:S01]  /*0430*/  MUFU.SQRT R25, R25 ;  /* 0x0000001900197308 */ /* 0x000e620000002000 */
[----:B------:R-:W-:-:S07]  /*0440*/  FADD R4, R7, 9.9999997473787516356e-06 ;  /* 0x3727c5ac07047421 */ /* 0x000fce0000000000 */
[----:B------:R-:W3:Y:S01]  /*0450*/  MUFU.SQRT R5, R6 ;  /* 0x0000000600057308 */ /* 0x000ee20000002000 */
[----:B------:R-:W-:-:S07]  /*0460*/  FADD R7, R24, R3 ;  /* 0x0000000318077221 */ /* 0x000fce0000000000 */
[----:B------:R-:W5:Y:S01]  /*0470*/  MUFU.SQRT R4, R4 ;  /* 0x0000000400047308 */ /* 0x000f620000002000 */
[C---:B-1----:R-:W-:Y:S01]  /*0480*/  FSETP.GT.AND P6, PT, R25.reuse, 8.50705917302346158658e+37, PT ;  /* 0x7e8000001900780b */ /* 0x042fe20003fc4000 */
[----:B------:R-:W-:Y:S01]  /*0490*/  HFMA2.MMA R3, -RZ, RZ, 1.625, 0 ;  /* 0x3e800000ff037435 */ /* 0x000fe200000001ff */
[----:B------:R-:W-:Y:S02]  /*04a0*/  FSETP.GEU.AND P5, PT, R25, 1.175494350822287508e-38, PT ;  /* 0x008000001900780b */ /* 0x000fe40003fae000 */
[C---:B---3--:R-:W-:Y:S02]  /*04b0*/  FSETP.GT.AND P3, PT, R5.reuse, 8.50705917302346158658e+37, PT ;  /* 0x7e8000000500780b */ /* 0x048fe40003f64000 */
[----:B------:R-:W-:-:S05]  /*04c0*/  FSETP.GEU.AND P0, PT, R5, 1.175494350822287508e-38, PT ;  /* 0x008000000500780b */ /* 0x000fca0003f0e000 */
[----:B------:R-:W-:Y:S02]  /*04d0*/  FSEL R6, R3, 1, P6 ;  /* 0x3f80000003067808 */ /* 0x000fe40003000000 */
[----:B------:R-:W-:Y:S01]  /*04e0*/  @P6 FMUL R25, R25, 0.25 ;  /* 0x3e80000019196820 */ /* 0x000fe20000400000 */
[C---:B-----5:R-:W-:Y:S02]  /*04f0*/  FSETP.GT.AND P2, PT, R4.reuse, 8.50705917302346158658e+37, PT ;  /* 0x7e8000000400780b */ /* 0x060fe40003f44000 */
[----:B------:R-:W-:Y:S01]  /*0500*/  FSETP.GEU.AND P6, PT, R4, 1.175494350822287508e-38, PT ;  /* 0x008000000400780b */ /* 0x000fe20003fce000 */
[----:B------:R-:W-:Y:S01]  /*0510*/  @!P5 FMUL R25, R25, 16777216 ;  /* 0x4b8000001919d820 */ /* 0x000fe20000400000 */
[----:B------:R-:W-:-:S05]  /*0520*/  @P3 FMUL R5, R5, 0.25 ;  /* 0x3e80000005053820 */ /* 0x000fca0000400000 */
[----:B------:R-:W1:Y:S04]  /*0530*/  MUFU.RCP R25, R25 ;  /* 0x0000001900197308 */ /* 0x000e680000001000 */
[----:B------:R-:W-:Y:S01]  /*0540*/  @P2 FMUL R4, R4, 0.25 ;  /* 0x3e80000004042820 */ /* 0x000fe20000400000 */
[----:B------:R-:W-:-:S03]  /*0550*/  @!P0 FMUL R5, R5, 16777216 ;  /* 0x4b80000005058820 */ /* 0x000fc60000400000 */
[----:B------:R-:W-:Y:S01]  /*0560*/  @!P6 FMUL R4, R4, 16777216 ;  /* 0x4b8000000404e820 */ /* 0x000fe20000400000 */
[----:B------:R-:W-:-:S03]  /*0570*/  @!P5 FMUL R6, R6, 16777216 ;  /* 0x4b8000000606d820 */ /* 0x000fc60000400000 */
[----:B------:R-:W-:Y:S01]  /*0580*/  MUFU.RCP R32, R4 ;  /* 0x0000000400207308 */ /* 0x000fe20000001000 */
[----:B-1----:R-:W-:Y:S01]  /*0590*/  FMUL R25, R25, R6 ;  /* 0x0000000619197220 */ /* 0x002fe20000400000 */
[----:B------:R-:W-:-:S05]  /*05a0*/  FSEL R6, R3, 1, P3 ;  /* 0x3f80000003067808 */ /* 0x000fca0001800000 */
[----:B------:R-:W-:Y:S01]  /*05b0*/  @!P0 FMUL R6, R6, 16777216 ;  /* 0x4b80000006068820 */ /* 0x000fe20000400000 */
[----:B------:R-:W1:Y:S02]  /*05c0*/  MUFU.SQRT R23, R23 ;  /* 0x0000001700177308 */ /* 0x000e640000002000 */
[----:B-1----:R-:W-:Y:S01]  /*05d0*/  FSETP.GT.AND P4, PT, R23, 8.50705917302346158658e+37, PT ;  /* 0x7e8000001700780b */ /* 0x002fe20003f84000 */
[----:B----4-:R-:W-:Y:S02]  /*05e0*/  FADD R13, -R13, R26 ;  /* 0x0000001a0d0d7221 */ /* 0x010fe40000000100 */
[----:B------:R-:W1:Y:S01]  /*05f0*/  LDC.64 R26, c[0x0][0x240] ;  /* 0x00009000ff1a7b82 */ /* 0x000e620000000a00 */
[----:B--2---:R-:W-:Y:S02]  /*0600*/  FADD R16, -R16, R21 ;  /* 0x0000001510107221 */ /* 0x004fe40000000100 */
[----:B------:R-:W2:Y:S01]  /*0610*/  MUFU.RCP R21, R5 ;  /* 0x0000000500157308 */ /* 0x000ea20000001000 */
[----:B------:R-:W-:Y:S01]  /*0620*/  FADD R12, -R12, R7 ;  /* 0x000000070c0c7221 */ /* 0x000fe20000000100 */
[----:B------:R-:W-:-:S05]  /*0630*/  FSEL R7, R3, 1, P2 ;  /* 0x3f80000003077808 */ /* 0x000fca0001000000 */
[----:B------:R-:W-:Y:S01]  /*0640*/  @!P6 FMUL R7, R7, 16777216 ;  /* 0x4b8000000707e820 */ /* 0x000fe20000400000 */
[----:B------:R-:W-:-:S03]  /*0650*/  FADD R14, -R14, R9 ;  /* 0x000000090e0e7221 */ /* 0x000fc60000000100 */
[----:B------:R-:W-:Y:S01]  /*0660*/  FMUL R32, R32, R7 ;  /* 0x0000000720207220 */ /* 0x000fe20000400000 */
[----:B--2---:R-:W-:Y:S01]  /*0670*/  FMUL R21, R21, R6 ;  /* 0x0000000615157220 */ /* 0x004fe20000400000 */
[----:B-1----:R-:W-:-:S04]  /*0680*/  IMAD.WIDE R6, R8, 0x4, R26 ;  /* 0x0000000408067825 */ /* 0x002fc800078e021a */
[----:B0-----:R-:W-:-:S04]  /*0690*/  IMAD.WIDE R8, R8, 0x4, R28 ;  /* 0x0000000408087825 */ /* 0x001fc800078e021c */
[----:B------:R-:W-:Y:S01]  /*06a0*/  FADD R18, -R18, R11 ;  /* 0x0000000b12127221 */ /* 0x000fe20000000100 */
[----:B------:R-:W-:Y:S01]  /*06b0*/  FADD R19, -R19, R10 ;  /* 0x0000000a13137221 */ /* 0x000fe20000000100 */
[----:B------:R-:W2:Y:S04]  /*06c0*/  LDG.E.EL.128 R4, desc[UR4][R6.64] ;  /* 0x0000000406047981 */ /* 0x000ea8000c2e1d00 */
[----:B------:R-:W2:Y:S01]  /*06d0*/  LDG.E.EL.128 R8, desc[UR4][R8.64] ;  /* 0x0000000408087981 */ /* 0x000ea2000c2e1d00 */
[C---:B------:R-:W-:Y:S01]  /*06e0*/  FSETP.GEU.AND P1, PT, R23.reuse, 1.175494350822287508e-38, PT ;  /* 0x008000001700780b */ /* 0x040fe20003f2e000 */
[----:B------:R-:W-:Y:S01]  /*06f0*/  @P4 FMUL R23, R23, 0.25 ;  /* 0x3e80000017174820 */ /* 0x000fe20000400000 */
[----:B------:R-:W-:-:S11]  /*0700*/  FADD R15, -R15, R20 ;  /* 0x000000140f0f7221 */ /* 0x000fd60000000100 */
[----:B------:R-:W-:-:S06]  /*0710*/  @!P1 FMUL R23, R23, 16777216 ;  /* 0x4b80000017179820 */ /* 0x000fcc0000400000 */
[----:B------:R-:W0:Y:S01]  /*0720*/  MUFU.RCP R23, R23 ;  /* 0x0000001700177308 */ /* 0x000e220000001000 */
[----:B------:R-:W-:Y:S01]  /*0730*/  FSEL R20, R3, 1, P4 ;  /* 0x3f80000003147808 */ /* 0x000fe20002000000 */
[----:B------:R-:W-:-:S04]  /*0740*/  IMAD.WIDE R30, R2, 0x4, R34 ;  /* 0x00000004021e7825 */ /* 0x000fc800078e0222 */
[----:B------:R-:W-:Y:S01]  /*0750*/  @!P1 FMUL R20, R20, 16777216 ;  /* 0x4b80000014149820 */ /* 0x000fe20000400000 */
[----:B------:R-:W-:-:S03]  /*0760*/  FADD R17, -R17, R22 ;  /* 0x0000001611117221 */ /* 0x000fc60000000100 */
[----:B0-----:R-:W-:Y:S01]  /*0770*/  FMUL R20, R23, R20 ;  /* 0x0000001417147220 */ /* 0x001fe20000400000 */
[----:B------:R-:W-:-:S04]  /*0780*/  IMAD.WIDE R22, R2, 0x4, R26 ;  /* 0x0000000402167825 */ /* 0x000fc800078e021a */
[----:B------:R-:W-:Y:S02]  /*0790*/  IMAD.WIDE R26, R2, 0x4, R28 ;  /* 0x00000004021a7825 */ /* 0x000fe400078e021c */
[----:B------:R-:W3:Y:S02]  /*07a0*/  LDG.E.EL.128 R28, desc[UR4][R30.64] ;  /* 0x000000041e1c7981 */ /* 0x000ee4000c2e1d00 */
[----:B------:R-:W-:Y:S01]  /*07b0*/  FMUL R25, R25, R16 ;  /* 0x0000001019197220 */ /* 0x000fe20000400000 */
[----:B------:R-:W-:Y:S01]  /*07c0*/  FMUL R20, R20, R17 ;  /* 0x0000001114147220 */ /* 0x000fe20000400000 */
[----:B------:R-:W-:Y:S01]  /*07d0*/  FMUL R21, R21, R18 ;  /* 0x0000001215157220 */ /* 0x000fe20000400000 */
[----:B------:R-:W-:Y:S01]  /*07e0*/  FMUL R32, R32, R19 ;  /* 0x0000001320207220 */ /* 0x000fe20000400000 */
[----:B--2---:R-:W-:Y:S01]  /*07f0*/  FFMA R4, R4, R25, R8 ;  /* 0x0000001904047223 */ /* 0x004fe20000000008 */
[----:B------:R-:W-:Y:S01]  /*0800*/  FFMA R5, R5, R20, R9 ;  /* 0x0000001405057223 */ /* 0x000fe20000000009 */
[----:B------:R-:W-:Y:S01]  /*0810*/  FFMA R6, R6, R21, R10 ;  /* 0x0000001506067223 */ /* 0x000fe2000000000a */
[----:B------:R-:W2:Y:S04]  /*0820*/  LDG.E.EL.128 R24, desc[UR4][R26.64] ;  /* 0x000000041a187981 */ /* 0x000ea8000c2e1d00 */
[----:B------:R-:W2:Y:S01]  /*0830*/  LDG.E.EL.128 R20, desc[UR4][R22.64] ;  /* 0x0000000416147981 */ /* 0x000ea2000c2e1d00 */
[----:B---3--:R-:W-:-:S04]  /*0840*/  FADD R28, R28, 9.9999997473787516356e-06 ;  /* 0x3727c5ac1c1c7421 */ /* 0x008fc80000000000 */
[----:B------:R-:W0:Y:S01]  /*0850*/  MUFU.SQRT R2, R28 ;  /* 0x0000001c00027308 */ /* 0x000e220000002000 */
[----:B------:R-:W-:-:S07]  /*0860*/  FADD R29, R29, 9.9999997473787516356e-06 ;  /* 0x3727c5ac1d1d7421 */ /* 0x000fce0000000000 */
[----:B------:R-:W1:Y:S01]  /*0870*/  MUFU.SQRT R10, R29 ;  /* 0x0000001d000a7308 */ /* 0x000e620000002000 */
[C---:B0-----:R-:W-:Y:S02]  /*0880*/  FSETP.GT.AND P0, PT, R2.reuse, 8.50705917302346158658e+37, PT ;  /* 0x7e8000000200780b */ /* 0x041fe40003f04000 */
[----:B------:R-:W-:Y:S02]  /*0890*/  FSETP.GEU.AND P1, PT, R2, 1.175494350822287508e-38, PT ;  /* 0x008000000200780b */ /* 0x000fe40003f2e000 */
[----:B------:R-:W-:-:S09]  /*08a0*/  FSEL R8, R3, 1, P0 ;  /* 0x3f80000003087808 */ /* 0x000fd20000000000 */
[----:B------:R-:W-:Y:S01]  /*08b0*/  @P0 FMUL R2, R2, 0.25 ;  /* 0x3e80000002020820 */ /* 0x000fe20000400000 */
[----:B-1----:R-:W-:Y:S01]  /*08c0*/  FSETP.GT.AND P0, PT, R10, 8.50705917302346158658e+37, PT ;  /* 0x7e8000000a00780b */ /* 0x002fe20003f04000 */
[----:B------:R-:W-:Y:S02]  /*08d0*/  @!P1 FMUL R8, R8, 16777216 ;  /* 0x4b80000008089820 */ /* 0x000fe40000400000 */
[----:B------:R-:W-:Y:S01]  /*08e0*/  @!P1 FMUL R2, R2, 16777216 ;  /* 0x4b80000002029820 */ /* 0x000fe20000400000 */
[----:B------:R-:W-:-:S03]  /*08f0*/  FSETP.GEU.AND P1, PT, R10, 1.175494350822287508e-38, PT ;  /* 0x008000000a00780b */ /* 0x000fc60003f2e000 */
[----:B------:R-:W0:Y:S06]  /*0900*/  MUFU.RCP R9, R2 ;  /* 0x0000000200097308 */ /* 0x000e2c0000001000 */
[----:B------:R-:W-:-:S04]  /*0910*/  @P0 FMUL R10, R10, 0.25 ;  /* 0x3e8000000a0a0820 */ /* 0x000fc80000400000 */
[----:B------:R-:W-:Y:S01]  /*0920*/  @!P1 FMUL R10, R10, 16777216 ;  /* 0x4b8000000a0a9820 */ /* 0x000fe20000400000 */
[----:B0-----:R-:W-:-:S03]  /*0930*/  FMUL R9, R9, R8 ;  /* 0x0000000809097220 */ /* 0x001fc60000400000 */
[----:B------:R-:W0:Y:S01]  /*0940*/  MUFU.RCP R8, R10 ;  /* 0x0000000a00087308 */ /* 0x000e220000001000 */
[----:B------:R-:W-:Y:S01]  /*0950*/  FFMA R7, R7, R32, R11 ;  /* 0x0000002007077223 */ /* 0x000fe2000000000b */
[----:B------:R-:W-:Y:S01]  /*0960*/  FSEL R11, R3, 1, P0 ;  /* 0x3f800000030b7808 */ /* 0x000fe20000000000 */
[----:B------:R-:W-:Y:S01]  /*0970*/  FADD R30, R30, 9.9999997473787516356e-06 ;  /* 0x3727c5ac1e1e7421 */ /* 0x000fe20000000000 */
[----:B------:R-:W-:-:S03]  /*0980*/  FADD R31, R31, 9.9999997473787516356e-06 ;  /* 0x3727c5ac1f1f7421 */ /* 0x000fc60000000000 */
[----:B------:R-:W-:Y:S01]  /*0990*/  @!P1 FMUL R11, R11, 16777216 ;  /* 0x4b8000000b0b9820 */ /* 0x000fe20000400000 */
[----:B------:R-:W1:Y:S03]  /*09a0*/  MUFU.SQRT R2, R30 ;  /* 0x0000001e00027308 */ /* 0x000e660000002000 */
[----:B0-----:R-:W-:-:S05]  /*09b0*/  FMUL R8, R8, R11 ;  /* 0x0000000b08087220 */ /* 0x001fca0000400000 */
[----:B------:R-:W0:Y:S01]  /*09c0*/  MUFU.SQRT R11, R31 ;  /* 0x0000001f000b7308 */ /* 0x000e220000002000 */
[C---:B-1----:R-:W-:Y:S02]  /*09d0*/  FSETP.GT.AND P0, PT, R2.reuse, 8.50705917302346158658e+37, PT ;  /* 0x7e8000000200780b */ /* 0x042fe40003f04000 */
[----:B------:R-:W-:Y:S02]  /*09e0*/  FSETP.GEU.AND P2, PT, R2, 1.175494350822287508e-38, PT ;  /* 0x008000000200780b */ /* 0x000fe40003f4e000 */
[C---:B0-----:R-:W-:Y:S02]  /*09f0*/  FSETP.GT.AND P1, PT, R11.reuse, 8.50705917302346158658e+37, PT ;  /* 0x7e8000000b00780b */ /* 0x041fe40003f24000 */
[----:B------:R-:W-:-:S07]  /*0a00*/  FSETP.GEU.AND P3, PT, R11, 1.175494350822287508e-38, PT ;  /* 0x008000000b00780b */ /* 0x000fce0003f6e000 */
[----:B------:R-:W-:Y:S01]  /*0a10*/  @P0 FMUL R2, R2, 0.25 ;  /* 0x3e80000002020820 */ /* 0x000fe20000400000 */
[----:B------:R-:W-:-:S03]  /*0a20*/  FMUL R9, R9, R12 ;  /* 0x0000000c09097220 */ /* 0x000fc60000400000 */
[----:B------:R-:W-:Y:S01]  /*0a30*/  @!P2 FMUL R2, R2, 16777216 ;  /* 0x4b8000000202a820 */ /* 0x000fe20000400000 */
[----:B------:R-:W-:-:S04]  /*0a40*/  @P1 FMUL R11, R11, 0.25 ;  /* 0x3e8000000b0b1820 */ /* 0x000fc80000400000 */
[----:B------:R-:W-:Y:S01]  /*0a50*/  @!P3 FMUL R11, R11, 16777216 ;  /* 0x4b8000000b0bb820 */ /* 0x000fe20000400000 */
[----:B------:R-:W0:Y:S08]  /*0a60*/  MUFU.RCP R2, R2 ;  /* 0x0000000200027308 */ /* 0x000e300000001000 */
[----:B------:R-:W1:Y:S01]  /*0a70*/  MUFU.RCP R10, R11 ;  /* 0x0000000b000a7308 */ /* 0x000e620000001000 */
[----:B------:R-:W-:-:S04]  /*0a80*/  FSETP.GEU.AND P6, PT, R7, RZ, PT ;  /* 0x000000ff0700720b */ /* 0x000fc80003fce000 */
[----:B------:R-:W-:Y:S01]  /*0a90*/  SEL R7, R7, RZ, P6 ;  /* 0x000000ff07077207 */ /* 0x000fe20003000000 */
[----:B--2---:R-:W-:Y:S01]  /*0aa0*/  FFMA R20, R20, R9, R24 ;  /* 0x0000000914147223 */ /* 0x004fe20000000018 */
[----:B------:R-:W-:Y:S02]  /*0ab0*/  FMUL R24, R8, R13 ;  /* 0x0000000d08187220 */ /* 0x000fe40000400000 */
[----:B------:R-:W2:Y:S02]  /*0ac0*/  LDC.64 R8, c[0x0][0x250] ;  /* 0x00009400ff087b82 */ /* 0x000ea40000000a00 */
[----:B------:R-:W-:Y:S01]  /*0ad0*/  FFMA R21, R21, R24, R25 ;  /* 0x0000001815157223 */ /* 0x000fe20000000019 */
[C---:B------:R-:W-:Y:S02]  /*0ae0*/  FSEL R25, R3.reuse, 1, P0 ;  /* 0x3f80000003197808 */ /* 0x040fe40000000000 */
[----:B------:R-:W-:-:S03]  /*0af0*/  FSEL R3, R3, 1, P1 ;  /* 0x3f80000003037808 */ /* 0x000fc60000800000 */
[----:B------:R-:W-:Y:S02]  /*0b00*/  @!P2 FMUL R25, R25, 16777216 ;  /* 0x4b8000001919a820 */ /* 0x000fe40000400000 */
[----:B------:R-:W-:Y:S02]  /*0b10*/  @!P3 FMUL R3, R3, 16777216 ;  /* 0x4b8000000303b820 */ /* 0x000fe40000400000 */
[----:B0-----:R-:W-:Y:S02]  /*0b20*/  FMUL R25, R2, R25 ;  /* 0x0000001902197220 */ /* 0x001fe40000400000 */
[----:B-1----:R-:W-:Y:S02]  /*0b30*/  FMUL R10, R10, R3 ;  /* 0x000000030a0a7220 */ /* 0x002fe40000400000 */
[----:B------:R-:W0:Y:S01]  /*0b40*/  LDC.64 R2, c[0x0][0x258] ;  /* 0x00009600ff027b82 */ /* 0x000e220000000a00 */
[----:B------:R-:W-:Y:S01]  /*0b50*/  FMUL R25, R25, R14 ;  /* 0x0000000e19197220 */ /* 0x000fe20000400000 */
[----:B------:R-:W-:-:S03]  /*0b60*/  FMUL R10, R10, R15 ;  /* 0x0000000f0a0a7220 */ /* 0x000fc60000400000 */
[----:B------:R-:W-:Y:S01]  /*0b70*/  FFMA R26, R22, R25, R26 ;  /* 0x00000019161a7223 */ /* 0x000fe2000000001a */
[----:B------:R-:W-:Y:S01]  /*0b80*/  FFMA R27, R23, R10, R27 ;  /* 0x0000000a171b7223 */ /* 0x000fe2000000001b */
[----:B------:R-:W-:Y:S02]  /*0b90*/  FSETP.GEU.AND P0, PT, R6, RZ, PT ;  /* 0x000000ff0600720b */ /* 0x000fe40003f0e000 */
[----:B------:R-:W-:Y:S02]  /*0ba0*/  FSETP.GEU.AND P1, PT, R5, RZ, PT ;  /* 0x000000ff0500720b */ /* 0x000fe40003f2e000 */
[----:B------:R-:W-:Y:S02]  /*0bb0*/  FSETP.GEU.AND P2, PT, R4, RZ, PT ;  /* 0x000000ff0400720b */ /* 0x000fe40003f4e000 */
[----:B------:R-:W-:Y:S02]  /*0bc0*/  FSETP.GEU.AND P3, PT, R26, RZ, PT ;  /* 0x000000ff1a00720b */ /* 0x000fe40003f6e000 */
[----:B------:R-:W-:-:S02]  /*0bd0*/  FSETP.GEU.AND P4, PT, R21, RZ, PT ;  /* 0x000000ff1500720b */ /* 0x000fc40003f8e000 */
[----:B------:R-:W-:Y:S02]  /*0be0*/  FSETP.GEU.AND P5, PT, R20, RZ, PT ;  /* 0x000000ff1400720b */ /* 0x000fe40003fae000 */
[----:B------:R-:W-:Y:S01]  /*0bf0*/  FSETP.GEU.AND P6, PT, R27, RZ, PT ;  /* 0x000000ff1b00720b */ /* 0x000fe20003fce000 */
[----:B--2---:R-:W-:Y:S01]  /*0c00*/  IMAD.WIDE R22, R0, 0x4, R8 ;  /* 0x0000000400167825 */ /* 0x004fe200078e0208 */
[----:B------:R-:W-:Y:S02]  /*0c10*/  SEL R6, R6, RZ, P0 ;  /* 0x000000ff06067207 */ /* 0x000fe40000000000 */
[----:B------:R-:W-:Y:S01]  /*0c20*/  SEL R5, R5, RZ, P1 ;  /* 0x000000ff05057207 */ /* 0x000fe20000800000 */
[----:B0-----:R-:W-:Y:S01]  /*0c30*/  IMAD.WIDE R2, R0, 0x4, R2 ;  /* 0x0000000400027825 */ /* 0x001fe200078e0202 */
[----:B------:R-:W-:Y:S02]  /*0c40*/  SEL R4, R4, RZ, P2 ;  /* 0x000000ff04047207 */ /* 0x000fe40001000000 */
[----:B------:R-:W-:-:S02]  /*0c50*/  SEL R10, R26, RZ, P3 ;  /* 0x000000ff1a0a7207 */ /* 0x000fc40001800000 */
[----:B------:R-:W-:Y:S02]  /*0c60*/  SEL R9, R21, RZ, P4 ;  /* 0x000000ff15097207 */ /* 0x000fe40002000000 */
[----:B------:R-:W-:Y:S02]  /*0c70*/  SEL R8, R20, RZ, P5 ;  /* 0x000000ff14087207 */ /* 0x000fe40002800000 */
[----:B------:R-:W-:Y:S01]  /*0c80*/  SEL R11, R27, RZ, P6 ;  /* 0x000000ff1b0b7207 */ /* 0x000fe20003000000 */
[----:B------:R-:W-:Y:S04]  /*0c90*/  STG.E.128 desc[UR4][R22.64], R4 ;  /* 0x0000000416007986 */ /* 0x000fe8000c101d04 */
[----:B------:R-:W-:Y:S04]  /*0ca0*/  STG.E.128 desc[UR4][R22.64+0x800], R8 ;  /* 0x0008000816007986 */ /* 0x000fe8000c101d04 */
[----:B------:R-:W-:Y:S04]  /*0cb0*/  STG.E.128 desc[UR4][R2.64], R16 ;  /* 0x0000001002007986 */ /* 0x000fe8000c101d04 */
[----:B------:R-:W-:Y:S01]  /*0cc0*/  STG.E.128 desc[UR4][R2.64+0x800], R12 ;  /* 0x0008000c02007986 */ /* 0x000fe2000c101d04 */
[----:B------:R-:W-:Y:S05]  /*0cd0*/  EXIT ;  /* 0x000000000000794d */ /* 0x000fea0003800000 */
.L_x_0:
[----:B------:R-:W-:-:S00]  /*0ce0*/  BRA `(.L_x_0) ;  /* 0xfffffffc00fc7947 */ /* 0x000fc0000383ffff */
[----:B------:R-:W-:-:S00]  /*0cf0*/  NOP ;  /* 0x0000000000007918 */ /* 0x000fc00000000000 */
        /* <DEDUP_REMOVED lines=8> */
.L_x_1:


//--------------------- .nv.global.init           --------------------------
	.section	.nv.global.init,"aw",@progbits
.nv.global.init:
	.type		_$_str,@object
	.size		_$_str,(_$_str_$_2 - _$_str)
_$_str:
        /*0000*/ 	.byte	0x5f, 0x5f, 0x43, 0x55, 0x44, 0x41, 0x5f, 0x46, 0x54, 0x5a, 0x00
	.type		_$_str_$_2,@object
	.size		_$_str_$_2,(.L_1 - _$_str_$_2)
_$_str_$_2:
        /*000b*/ 	.byte	0x5f, 0x5f, 0x43, 0x55, 0x44, 0x41, 0x5f, 0x50, 0x52, 0x45, 0x43, 0x5f, 0x53, 0x51, 0x52, 0x54
        /*001b*/ 	.byte	0x00
.L_1:


//--------------------- .nv.constant0.triton_poi_fused__native_batch_norm_legit_no_training_add_native_batch_norm_backward_relu_24 --------------------------
	.section	.nv.constant0.triton_poi_fused__native_batch_norm_legit_no_training_add_native_batch_norm_backward_relu_24,"a",@progbits
	.sectionflags	@""
	.align	4
.nv.constant0.triton_poi_fused__native_batch_norm_legit_no_training_add_native_batch_norm_backward_relu_24:
	.zero		612
